	.headerflags	@"EF_CUDA_TEXMODE_UNIFIED EF_CUDA_64BIT_ADDRESS EF_CUDA_SM89 EF_CUDA_VIRTUAL_SM(EF_CUDA_SM89)"
	.elftype	@"ET_EXEC"


//--------------------- .nv.info                  --------------------------
	.section	.nv.info,"",@"SHT_CUDA_INFO"
	.align	4


	//----- nvinfo : EIATTR_REGCOUNT
	.align		4
        /*0000*/ 	.byte	0x04, 0x2f
        /*0002*/ 	.short	(.L_1 - .L_0)
	.align		4
.L_0:
        /*0004*/ 	.word	index@(triton__0d1d2d3d4de5de)
        /*0008*/ 	.word	0x00000028


	//----- nvinfo : EIATTR_MAX_STACK_SIZE
	.align		4
.L_1:
        /*000c*/ 	.byte	0x04, 0x23
        /*000e*/ 	.short	(.L_3 - .L_2)
	.align		4
.L_2:
        /*0010*/ 	.word	index@(triton__0d1d2d3d4de5de)
        /*0014*/ 	.word	0x00000000


	//----- nvinfo : EIATTR_MIN_STACK_SIZE
	.align		4
.L_3:
        /*0018*/ 	.byte	0x04, 0x12
        /*001a*/ 	.short	(.L_5 - .L_4)
	.align		4
.L_4:
        /*001c*/ 	.word	index@(triton__0d1d2d3d4de5de)
        /*0020*/ 	.word	0x00000000


	//----- nvinfo : EIATTR_FRAME_SIZE
	.align		4
.L_5:
        /*0024*/ 	.byte	0x04, 0x11
        /*0026*/ 	.short	(.L_7 - .L_6)
	.align		4
.L_6:
        /*0028*/ 	.word	index@(triton__0d1d2d3d4de5de)
        /*002c*/ 	.word	0x00000000
.L_7:


//--------------------- .nv.info.triton__0d1d2d3d4de5de --------------------------
	.section	.nv.info.triton__0d1d2d3d4de5de,"",@"SHT_CUDA_INFO"
	.align	4


	//----- nvinfo : EIATTR_CUDA_API_VERSION
	.align		4
        /*0000*/ 	.byte	0x04, 0x37
        /*0002*/ 	.short	(.L_9 - .L_8)
.L_8:
        /*0004*/ 	.word	0x0000007b


	//----- nvinfo : EIATTR_PARAM_CBANK
	.align		4
.L_9:
        /*0008*/ 	.byte	0x04, 0x0a
        /*000a*/ 	.short	(.L_11 - .L_10)
	.align		4
.L_10:
        /*000c*/ 	.word	index@(.nv.constant0.triton__0d1d2d3d4de5de)
        /*0010*/ 	.short	0x0160
        /*0012*/ 	.short	0x0028


	//----- nvinfo : EIATTR_CBANK_PARAM_SIZE
	.align		4
.L_11:
        /*0014*/ 	.byte	0x03, 0x19
        /*0016*/ 	.short	0x0028


	//----- nvinfo : EIATTR_KPARAM_INFO
	.align		4
        /*0018*/ 	.byte	0x04, 0x17
        /*001a*/ 	.short	(.L_13 - .L_12)
.L_12:
        /*001c*/ 	.word	0x00000000
        /*0020*/ 	.short	0x0005
        /*0022*/ 	.short	0x0024
        /*0024*/ 	.byte	0x00, 0xf0, 0x11, 0x00


	//----- nvinfo : EIATTR_KPARAM_INFO
	.align		4
.L_13:
        /*0028*/ 	.byte	0x04, 0x17
        /*002a*/ 	.short	(.L_15 - .L_14)
.L_14:
        /*002c*/ 	.word	0x00000000
        /*0030*/ 	.short	0x0004
        /*0032*/ 	.short	0x0020
        /*0034*/ 	.byte	0x00, 0xf0, 0x11, 0x00


	//----- nvinfo : EIATTR_KPARAM_INFO
	.align		4
.L_15:
        /*0038*/ 	.byte	0x04, 0x17
        /*003a*/ 	.short	(.L_17 - .L_16)
.L_16:
        /*003c*/ 	.word	0x00000000
        /*0040*/ 	.short	0x0003
        /*0042*/ 	.short	0x0018
        /*0044*/ 	.byte	0x00, 0xf0, 0x21, 0x00


	//----- nvinfo : EIATTR_KPARAM_INFO
	.align		4
.L_17:
        /*0048*/ 	.byte	0x04, 0x17
        /*004a*/ 	.short	(.L_19 - .L_18)
.L_18:
        /*004c*/ 	.word	0x00000000
        /*0050*/ 	.short	0x0002
        /*0052*/ 	.short	0x0010
        /*0054*/ 	.byte	0x00, 0xf0, 0x21, 0x00


	//----- nvinfo : EIATTR_KPARAM_INFO
	.align		4
.L_19:
        /*0058*/ 	.byte	0x04, 0x17
        /*005a*/ 	.short	(.L_21 - .L_20)
.L_20:
        /*005c*/ 	.word	0x00000000
        /*0060*/ 	.short	0x0001
        /*0062*/ 	.short	0x0008
        /*0064*/ 	.byte	0x00, 0xf0, 0x21, 0x00


	//----- nvinfo : EIATTR_KPARAM_INFO
	.align		4
.L_21:
        /*0068*/ 	.byte	0x04, 0x17
        /*006a*/ 	.short	(.L_23 - .L_22)
.L_22:
        /*006c*/ 	.word	0x00000000
        /*0070*/ 	.short	0x0000
        /*0072*/ 	.short	0x0000
        /*0074*/ 	.byte	0x00, 0xf0, 0x21, 0x00


	//----- nvinfo : EIATTR_MAXREG_COUNT
	.align		4
.L_23:
        /*0078*/ 	.byte	0x03, 0x1b
        /*007a*/ 	.short	0x00ff


	//----- nvinfo : EIATTR_COOP_GROUP_MASK_REGIDS
	.align		4
        /*007c*/ 	.byte	0x04, 0x29
        /*007e*/ 	.short	(.L_25 - .L_24)


	//   ....[0]....
.L_24:
        /*0080*/ 	.word	0xffffffff


	//   ....[1]....
        /*0084*/ 	.word	0xffffffff


	//   ....[2]....
        /*0088*/ 	.word	0xffffffff


	//   ....[3]....
        /*008c*/ 	.word	0xffffffff


	//   ....[4]....
        /*0090*/ 	.word	0xffffffff


	//   ....[5]....
        /*0094*/ 	.word	0xffffffff


	//   ....[6]....
        /*0098*/ 	.word	0xffffffff


	//   ....[7]....
        /*009c*/ 	.word	0xffffffff


	//----- nvinfo : EIATTR_COOP_GROUP_INSTR_OFFSETS
	.align		4
.L_25:
        /*00a0*/ 	.byte	0x04, 0x28
        /*00a2*/ 	.short	(.L_27 - .L_26)


	//   ....[0]....
.L_26:
        /*00a4*/ 	.word	0x00000960


	//   ....[1]....
        /*00a8*/ 	.word	0x00000980


	//   ....[2]....
        /*00ac*/ 	.word	0x000009a0


	//   ....[3]....
        /*00b0*/ 	.word	0x000009c0


	//   ....[4]....
        /*00b4*/ 	.word	0x000009e0


	//   ....[5]....
        /*00b8*/ 	.word	0x00000a50


	//   ....[6]....
        /*00bc*/ 	.word	0x00000a70


	//   ....[7]....
        /*00c0*/ 	.word	0x00000aa0


	//----- nvinfo : EIATTR_EXIT_INSTR_OFFSETS
	.align		4
.L_27:
        /*00c4*/ 	.byte	0x04, 0x1c
        /*00c6*/ 	.short	(.L_29 - .L_28)


	//   ....[0]....
.L_28:
        /*00c8*/ 	.word	0x00000b40


	//   ....[1]....
        /*00cc*/ 	.word	0x00000b80


	//----- nvinfo : EIATTR_MAX_THREADS
	.align		4
.L_29:
        /*00d0*/ 	.byte	0x04, 0x05
        /*00d2*/ 	.short	(.L_31 - .L_30)
.L_30:
        /*00d4*/ 	.word	0x00000100
        /*00d8*/ 	.word	0x00000001
        /*00dc*/ 	.word	0x00000001
.L_31:


//--------------------- .nv.rel.action            --------------------------
	.section	.nv.rel.action,"",@"SHT_CUDA_RELOCINFO"
	.align	8
	.sectionentsize	8
        /*0000*/ 	.byte	0x73, 0x00, 0x00, 0x00, 0x00, 0x00, 0x00, 0x00, 0x00, 0x00, 0x00, 0x11, 0x25, 0x00, 0x05, 0x36


//--------------------- .nv.constant0.triton__0d1d2d3d4de5de --------------------------
	.section	.nv.constant0.triton__0d1d2d3d4de5de,"a",@progbits
	.align	4
.nv.constant0.triton__0d1d2d3d4de5de:
	.zero		392


//--------------------- .text.triton__0d1d2d3d4de5de --------------------------
	.section	.text.triton__0d1d2d3d4de5de,"ax",@progbits
	.sectionflags	@"SHF_BARRIERS=1"
	.sectioninfo	@"SHI_REGISTERS=40"
	.align	128
        .global         triton__0d1d2d3d4de5de
        .type           triton__0d1d2d3d4de5de,@function
        .size           triton__0d1d2d3d4de5de,(.L_x_1 - triton__0d1d2d3d4de5de)
        .other          triton__0d1d2d3d4de5de,@"STO_CUDA_ENTRY STV_DEFAULT"
triton__0d1d2d3d4de5de:
.text.triton__0d1d2d3d4de5de:
[----:B------:R-:W-:-:S02]  /*0000*/  MOV R1, c[0x0][0x28] ;  /* 0x00000a0000017a02 */ /* 0x000fc40000000f00 */
[----:B------:R-:W0:Y:S01]  /*0010*/  S2R R2, SR_TID.X ;  /* 0x0000000000027919 */ /* 0x000e220000002100 */
[----:B------:R-:W-:Y:S01]  /*0020*/  IMAD.MOV.U32 R3, RZ, RZ, 0x4 ;  /* 0x00000004ff037424 */ /* 0x000fe200078e00ff */
[----:B------:R-:W-:Y:S01]  /*0030*/  MOV R19, RZ ;  /* 0x000000ff00137202 */ /* 0x000fe20000000f00 */
[----:B------:R-:W-:Y:S01]  /*0040*/  IMAD.MOV.U32 R17, RZ, RZ, RZ ;  /* 0x000000ffff117224 */ /* 0x000fe200078e00ff */
[----:B------:R-:W1:Y:S01]  /*0050*/  S2R R0, SR_CTAID.X ;  /* 0x0000000000007919 */ /* 0x000e620000002500 */
[----:B------:R-:W-:Y:S01]  /*0060*/  MOV R15, RZ ;  /* 0x000000ff000f7202 */ /* 0x000fe20000000f00 */
[----:B------:R-:W-:Y:S01]  /*0070*/  IMAD.MOV.U32 R13, RZ, RZ, RZ ;  /* 0x000000ffff0d7224 */ /* 0x000fe200078e00ff */
[----:B------:R-:W-:Y:S01]  /*0080*/  ULDC.64 UR4, c[0x0][0x118] ;  /* 0x0000460000047ab9 */ /* 0x000fe20000000a00 */
[----:B0-----:R-:W-:Y:S02]  /*0090*/  LOP3.LUT R21, R2, 0xff, RZ, 0xc0, !PT ;  /* 0x000000ff02157812 */ /* 0x001fe400078ec0ff */
[----:B-1----:R-:W-:-:S03]  /*00a0*/  ISETP.GE.AND P0, PT, R0, 0x900, PT ;  /* 0x000009000000780c */ /* 0x002fc60003f06270 */
[----:B------:R-:W-:-:S04]  /*00b0*/  IMAD R30, R21, 0x900, R0 ;  /* 0x00000900151e7824 */ /* 0x000fc800078e0200 */
[CC--:B------:R-:W-:Y:S01]  /*00c0*/  IMAD.WIDE R4, R30.reuse, R3.reuse, c[0x0][0x160] ;  /* 0x000058001e047625 */ /* 0x0c0fe200078e0203 */
[C---:B------:R-:W-:Y:S02]  /*00d0*/  IADD3 R28, R30.reuse, 0x90000, RZ ;  /* 0x000900001e1c7810 */ /* 0x040fe40007ffe0ff */
[C---:B------:R-:W-:Y:S02]  /*00e0*/  IADD3 R12, R30.reuse, 0x120000, RZ ;  /* 0x001200001e0c7810 */ /* 0x040fe40007ffe0ff */
[----:B------:R-:W-:Y:S01]  /*00f0*/  IADD3 R14, R30, 0x1b0000, RZ ;  /* 0x001b00001e0e7810 */ /* 0x000fe20007ffe0ff */
[-C--:B------:R-:W-:Y:S01]  /*0100*/  IMAD.WIDE R6, R28, R3.reuse, c[0x0][0x160] ;  /* 0x000058001c067625 */ /* 0x080fe200078e0203 */
[C---:B------:R-:W-:Y:S01]  /*0110*/  IADD3 R24, R30.reuse, 0x240000, RZ ;  /* 0x002400001e187810 */ /* 0x040fe20007ffe0ff */
[----:B------:R0:W2:Y:S01]  /*0120*/  @!P0 LDG.E.EL R19, [R4.64] ;  /* 0x0000000404138981 */ /* 0x0000a2000c2e1900 */
[----:B------:R-:W-:Y:S01]  /*0130*/  IADD3 R26, R30, 0x2d0000, RZ ;  /* 0x002d00001e1a7810 */ /* 0x000fe20007ffe0ff */
[-C--:B------:R-:W-:Y:S01]  /*0140*/  IMAD.WIDE R8, R12, R3.reuse, c[0x0][0x160] ;  /* 0x000058000c087625 */ /* 0x080fe200078e0203 */
[C---:B------:R-:W-:Y:S01]  /*0150*/  IADD3 R18, R30.reuse, 0x360000, RZ ;  /* 0x003600001e127810 */ /* 0x040fe20007ffe0ff */
[----:B------:R1:W3:Y:S01]  /*0160*/  @!P0 LDG.E.EL R17, [R6.64] ;  /* 0x0000000406118981 */ /* 0x0002e2000c2e1900 */
[----:B------:R-:W-:Y:S01]  /*0170*/  IADD3 R16, R30, 0x3f0000, RZ ;  /* 0x003f00001e107810 */ /* 0x000fe20007ffe0ff */
[----:B------:R-:W-:Y:S01]  /*0180*/  IMAD.WIDE R10, R14, R3, c[0x0][0x160] ;  /* 0x000058000e0a7625 */ /* 0x000fe200078e0203 */
[----:B------:R-:W-:Y:S01]  /*0190*/  CS2R R22, SRZ ;  /* 0x0000000000167805 */ /* 0x000fe2000001ff00 */
[----:B------:R4:W5:Y:S01]  /*01a0*/  @!P0 LDG.E.EL R15, [R8.64] ;  /* 0x00000004080f8981 */ /* 0x000962000c2e1900 */
[----:B------:R-:W-:Y:S01]  /*01b0*/  MOV R25, RZ ;  /* 0x000000ff00197202 */ /* 0x000fe20000000f00 */
[----:B------:R-:W-:-:S02]  /*01c0*/  IMAD.MOV.U32 R27, RZ, RZ, RZ ;  /* 0x000000ffff1b7224 */ /* 0x000fc400078e00ff */
[----:B------:R4:W5:Y:S01]  /*01d0*/  @!P0 LDG.E.EL R13, [R10.64] ;  /* 0x000000040a0d8981 */ /* 0x000962000c2e1900 */
[----:B0-----:R-:W-:-:S04]  /*01e0*/  IMAD.WIDE R4, R24, R3, c[0x0][0x160] ;  /* 0x0000580018047625 */ /* 0x001fc800078e0203 */
[-C--:B-1----:R-:W-:Y:S01]  /*01f0*/  IMAD.WIDE R6, R26, R3.reuse, c[0x0][0x160] ;  /* 0x000058001a067625 */ /* 0x082fe200078e0203 */
[----:B------:R-:W5:Y:S03]  /*0200*/  @!P0 LDG.E.EL R22, [R4.64] ;  /* 0x0000000404168981 */ /* 0x000f66000c2e1900 */
[-C--:B----4-:R-:W-:Y:S01]  /*0210*/  IMAD.WIDE R8, R18, R3.reuse, c[0x0][0x160] ;  /* 0x0000580012087625 */ /* 0x090fe200078e0203 */
[----:B------:R-:W4:Y:S03]  /*0220*/  @!P0 LDG.E.EL R23, [R6.64] ;  /* 0x0000000406178981 */ /* 0x000f26000c2e1900 */
[----:B------:R-:W-:Y:S01]  /*0230*/  IMAD.WIDE R10, R16, R3, c[0x0][0x160] ;  /* 0x00005800100a7625 */ /* 0x000fe200078e0203 */
[----:B------:R0:W4:Y:S04]  /*0240*/  @!P0 LDG.E.EL R25, [R8.64] ;  /* 0x0000000408198981 */ /* 0x000128000c2e1900 */
[----:B------:R1:W4:Y:S01]  /*0250*/  @!P0 LDG.E.EL R27, [R10.64] ;  /* 0x000000040a1b8981 */ /* 0x000322000c2e1900 */
[----:B------:R-:W-:-:S02]  /*0260*/  MOV R29, 0x2 ;  /* 0x00000002001d7802 */ /* 0x000fc40000000f00 */
[----:B------:R-:W-:-:S03]  /*0270*/  PRMT R35, RZ, 0x7610, R35 ;  /* 0x00007610ff237816 */ /* 0x000fc60000000023 */
[----:B0-----:R-:W-:-:S04]  /*0280*/  IMAD.WIDE R8, R30, R29, c[0x0][0x168] ;  /* 0x00005a001e087625 */ /* 0x001fc800078e021d */
[----:B-1----:R-:W-:Y:S01]  /*0290*/  IMAD.WIDE R10, R28, R29, c[0x0][0x168] ;  /* 0x00005a001c0a7625 */ /* 0x002fe200078e021d */
[----:B--2---:R-:W-:Y:S02]  /*02a0*/  SEL R34, R19, RZ, !P0 ;  /* 0x000000ff13227207 */ /* 0x004fe40004000000 */
[----:B---3--:R-:W-:Y:S02]  /*02b0*/  SEL R36, R17, RZ, !P0 ;  /* 0x000000ff11247207 */ /* 0x008fe40004000000 */
[----:B-----5:R-:W-:Y:S02]  /*02c0*/  SEL R15, R15, RZ, !P0 ;  /* 0x000000ff0f0f7207 */ /* 0x020fe40004000000 */
[----:B------:R-:W-:Y:S01]  /*02d0*/  SEL R13, R13, RZ, !P0 ;  /* 0x000000ff0d0d7207 */ /* 0x000fe20004000000 */
[----:B------:R-:W-:Y:S01]  /*02e0*/  STS [R21.X4], R34 ;  /* 0x0000002215007388 */ /* 0x000fe20000004800 */
[----:B------:R-:W-:Y:S02]  /*02f0*/  PRMT R17, RZ, 0x7610, R17 ;  /* 0x00007610ff117816 */ /* 0x000fe40000000011 */
[----:B------:R-:W-:Y:S01]  /*0300*/  PRMT R19, RZ, 0x7610, R19 ;  /* 0x00007610ff137816 */ /* 0x000fe20000000013 */
[----:B------:R-:W-:Y:S01]  /*0310*/  STS [R21.X4+0x400], R36 ;  /* 0x0004002415007388 */ /* 0x000fe20000004800 */
[----:B------:R-:W-:-:S02]  /*0320*/  SEL R31, R22, RZ, !P0 ;  /* 0x000000ff161f7207 */ /* 0x000fc40004000000 */
[----:B------:R-:W-:Y:S01]  /*0330*/  PRMT R22, RZ, 0x7610, R22 ;  /* 0x00007610ff167816 */ /* 0x000fe20000000016 */
[----:B------:R-:W-:Y:S01]  /*0340*/  STS [R21.X4+0x800], R15 ;  /* 0x0008000f15007388 */ /* 0x000fe20000004800 */
[----:B----4-:R-:W-:Y:S02]  /*0350*/  SEL R33, R23, RZ, !P0 ;  /* 0x000000ff17217207 */ /* 0x010fe40004000000 */
[----:B------:R-:W-:Y:S01]  /*0360*/  PRMT R23, RZ, 0x7610, R23 ;  /* 0x00007610ff177816 */ /* 0x000fe20000000017 */
[----:B------:R-:W-:Y:S01]  /*0370*/  STS [R21.X4+0xc00], R13 ;  /* 0x000c000d15007388 */ /* 0x000fe20000004800 */
[----:B------:R-:W-:-:S03]  /*0380*/  SEL R25, R25, RZ, !P0 ;  /* 0x000000ff19197207 */ /* 0x000fc60004000000 */
[----:B------:R-:W-:Y:S06]  /*0390*/  BAR.SYNC 0x0 ;  /* 0x0000000000007b1d */ /* 0x000fec0000000000 */
[----:B------:R-:W-:Y:S01]  /*03a0*/  SEL R32, R27, RZ, !P0 ;  /* 0x000000ff1b207207 */ /* 0x000fe20004000000 */
[----:B------:R-:W-:Y:S01]  /*03b0*/  LDS.128 R4, [R21.X16] ;  /* 0x0000000015047984 */ /* 0x000fe2000000cc00 */
[-C--:B------:R-:W-:Y:S01]  /*03c0*/  IMAD.WIDE R12, R12, R29.reuse, c[0x0][0x168] ;  /* 0x00005a000c0c7625 */ /* 0x080fe200078e021d */
[----:B------:R-:W-:Y:S02]  /*03d0*/  PRMT R34, RZ, 0x7610, R34 ;  /* 0x00007610ff227816 */ /* 0x000fe40000000022 */
[----:B------:R-:W-:Y:S06]  /*03e0*/  BAR.SYNC 0x0 ;  /* 0x0000000000007b1d */ /* 0x000fec0000000000 */
[-C--:B------:R-:W-:Y:S01]  /*03f0*/  IMAD.WIDE R14, R14, R29.reuse, c[0x0][0x168] ;  /* 0x00005a000e0e7625 */ /* 0x080fe200078e021d */
[----:B------:R0:W-:Y:S03]  /*0400*/  STS [R21.X4], R31 ;  /* 0x0000001f15007388 */ /* 0x0001e60000004800 */
[-C--:B------:R-:W-:Y:S01]  /*0410*/  IMAD.WIDE R26, R26, R29.reuse, c[0x0][0x168] ;  /* 0x00005a001a1a7625 */ /* 0x080fe200078e021d */
[----:B------:R1:W-:Y:S04]  /*0420*/  STS [R21.X4+0x400], R33 ;  /* 0x0004002115007388 */ /* 0x0003e80000004800 */
[----:B------:R-:W-:Y:S01]  /*0430*/  STS [R21.X4+0x800], R25 ;  /* 0x0008001915007388 */ /* 0x000fe20000004800 */
[----:B0-----:R-:W-:-:S03]  /*0440*/  IMAD.WIDE R30, R18, R29, c[0x0][0x168] ;  /* 0x00005a00121e7625 */ /* 0x001fc600078e021d */
[----:B------:R-:W-:Y:S01]  /*0450*/  STS [R21.X4+0xc00], R32 ;  /* 0x000c002015007388 */ /* 0x000fe20000004800 */
[----:B-1----:R-:W-:-:S03]  /*0460*/  PRMT R33, RZ, 0x7610, R33 ;  /* 0x00007610ff217816 */ /* 0x002fc60000000021 */
[----:B------:R-:W-:Y:S06]  /*0470*/  BAR.SYNC 0x0 ;  /* 0x0000000000007b1d */ /* 0x000fec0000000000 */
[----:B------:R-:W-:Y:S01]  /*0480*/  PRMT R32, RZ, 0x7610, R32 ;  /* 0x00007610ff207816 */ /* 0x000fe20000000020 */
[-C--:B------:R-:W-:Y:S01]  /*0490*/  IMAD.WIDE R24, R24, R29.reuse, c[0x0][0x168] ;  /* 0x00005a0018187625 */ /* 0x080fe200078e021d */
[----:B------:R0:W2:Y:S03]  /*04a0*/  @!P0 LDG.E.EF.U16 R23, [R8.64] ;  /* 0x0000000408178981 */ /* 0x0000a6000c0e1500 */
[----:B------:R-:W-:Y:S01]  /*04b0*/  IMAD.WIDE R28, R16, R29, c[0x0][0x168] ;  /* 0x00005a00101c7625 */ /* 0x000fe200078e021d */
[----:B------:R0:W3:Y:S04]  /*04c0*/  @!P0 LDG.E.EF.U16 R17, [R10.64] ;  /* 0x000000040a118981 */ /* 0x0000e8000c0e1500 */
[----:B------:R2:W4:Y:S04]  /*04d0*/  @!P0 LDG.E.EF.U16 R22, [R12.64] ;  /* 0x000000040c168981 */ /* 0x000528000c0e1500 */
[----:B------:R4:W5:Y:S04]  /*04e0*/  @!P0 LDG.E.EF.U16 R19, [R14.64] ;  /* 0x000000040e138981 */ /* 0x000968000c0e1500 */
[----:B------:R-:W5:Y:S04]  /*04f0*/  @!P0 LDG.E.EF.U16 R34, [R24.64] ;  /* 0x0000000418228981 */ /* 0x000f68000c0e1500 */
[----:B------:R1:W5:Y:S04]  /*0500*/  @!P0 LDG.E.EF.U16 R33, [R26.64] ;  /* 0x000000041a218981 */ /* 0x000368000c0e1500 */
[----:B------:R2:W5:Y:S04]  /*0510*/  @!P0 LDG.E.EF.U16 R32, [R30.64] ;  /* 0x000000041e208981 */ /* 0x000568000c0e1500 */
[----:B------:R-:W5:Y:S01]  /*0520*/  @!P0 LDG.E.EF.U16 R35, [R28.64] ;  /* 0x000000041c238981 */ /* 0x000f62000c0e1500 */
[C---:B------:R-:W-:Y:S01]  /*0530*/  SHF.L.U32 R36, R21.reuse, 0x1, RZ ;  /* 0x0000000115247819 */ /* 0x040fe200000006ff */
[----:B-1----:R-:W-:-:S02]  /*0540*/  IMAD.SHL.U32 R26, R21, 0x4, RZ ;  /* 0x00000004151a7824 */ /* 0x002fc400078e00ff */
[----:B0-----:R-:W-:Y:S02]  /*0550*/  LDS.128 R8, [R21.X16] ;  /* 0x0000000015087984 */ /* 0x001fe4000000cc00 */
[----:B------:R-:W-:Y:S02]  /*0560*/  IMAD.WIDE.U32 R26, R26, R3, c[0x0][0x170] ;  /* 0x00005c001a1a7625 */ /* 0x000fe400078e0003 */
[----:B------:R-:W-:Y:S06]  /*0570*/  BAR.SYNC 0x0 ;  /* 0x0000000000007b1d */ /* 0x000fec0000000000 */
[----:B--2---:R-:W-:-:S02]  /*0580*/  SEL R13, R23, RZ, !P0 ;  /* 0x000000ff170d7207 */ /* 0x004fc40004000000 */
[----:B---3--:R-:W-:Y:S02]  /*0590*/  SEL R17, R17, RZ, !P0 ;  /* 0x000000ff11117207 */ /* 0x008fe40004000000 */
[----:B----4-:R-:W-:Y:S02]  /*05a0*/  SEL R15, R22, RZ, !P0 ;  /* 0x000000ff160f7207 */ /* 0x010fe40004000000 */
[----:B-----5:R-:W-:Y:S01]  /*05b0*/  SEL R19, R19, RZ, !P0 ;  /* 0x000000ff13137207 */ /* 0x020fe20004000000 */
[----:B------:R-:W-:Y:S01]  /*05c0*/  STS.U16 [R36], R13 ;  /* 0x0000000d24007388 */ /* 0x000fe20000000400 */
[----:B------:R-:W-:-:S03]  /*05d0*/  SEL R31, R34, RZ, !P0 ;  /* 0x000000ff221f7207 */ /* 0x000fc60004000000 */
[----:B------:R-:W-:Y:S01]  /*05e0*/  STS.U16 [R36+0x200], R17 ;  /* 0x0002001124007388 */ /* 0x000fe20000000400 */
[----:B------:R-:W-:-:S03]  /*05f0*/  SEL R33, R33, RZ, !P0 ;  /* 0x000000ff21217207 */ /* 0x000fc60004000000 */
[----:B------:R-:W-:Y:S01]  /*0600*/  STS.U16 [R36+0x400], R15 ;  /* 0x0004000f24007388 */ /* 0x000fe20000000400 */
[----:B------:R-:W-:-:S03]  /*0610*/  SEL R37, R32, RZ, !P0 ;  /* 0x000000ff20257207 */ /* 0x000fc60004000000 */
[----:B------:R-:W-:Y:S01]  /*0620*/  STS.U16 [R36+0x600], R19 ;  /* 0x0006001324007388 */ /* 0x000fe20000000400 */
[----:B------:R-:W-:-:S03]  /*0630*/  SEL R35, R35, RZ, !P0 ;  /* 0x000000ff23237207 */ /* 0x000fc60004000000 */
[----:B------:R-:W-:Y:S06]  /*0640*/  BAR.SYNC 0x0 ;  /* 0x0000000000007b1d */ /* 0x000fec0000000000 */
[----:B------:R-:W0:Y:S04]  /*0650*/  LDS.64 R22, [R21.X8] ;  /* 0x0000000015167984 */ /* 0x000e280000008a00 */
[----:B------:R-:W-:Y:S06]  /*0660*/  BAR.SYNC 0x0 ;  /* 0x0000000000007b1d */ /* 0x000fec0000000000 */
[----:B------:R-:W-:Y:S04]  /*0670*/  STS.U16 [R36], R31 ;  /* 0x0000001f24007388 */ /* 0x000fe80000000400 */
[----:B------:R-:W-:Y:S04]  /*0680*/  STS.U16 [R36+0x200], R33 ;  /* 0x0002002124007388 */ /* 0x000fe80000000400 */
[----:B------:R-:W-:Y:S04]  /*0690*/  STS.U16 [R36+0x400], R37 ;  /* 0x0004002524007388 */ /* 0x000fe80000000400 */
[----:B------:R-:W-:Y:S04]  /*06a0*/  STS.U16 [R36+0x600], R35 ;  /* 0x0006002324007388 */ /* 0x000fe80000000400 */
[----:B------:R-:W-:Y:S06]  /*06b0*/  BAR.SYNC 0x0 ;  /* 0x0000000000007b1d */ /* 0x000fec0000000000 */
[----:B------:R-:W2:Y:S04]  /*06c0*/  LDG.E.EL.128 R12, [R26.64] ;  /* 0x000000041a0c7981 */ /* 0x000ea8000c2e1d00 */
[----:B------:R-:W3:Y:S04]  /*06d0*/  LDG.E.EL.128 R16, [R26.64+0x1000] ;  /* 0x001000041a107981 */ /* 0x000ee8000c2e1d00 */
[----:B------:R-:W1:Y:S01]  /*06e0*/  LDS.64 R24, [R21.X8] ;  /* 0x0000000015187984 */ /* 0x000e620000008a00 */
[----:B0-----:R-:W-:-:S02]  /*06f0*/  PRMT R28, R22, 0x7632, R28 ;  /* 0x00007632161c7816 */ /* 0x001fc4000000001c */
[----:B------:R-:W-:Y:S02]  /*0700*/  SHF.L.U32 R29, R22, 0x10, RZ ;  /* 0x00000010161d7819 */ /* 0x000fe400000006ff */
[----:B------:R-:W-:Y:S02]  /*0710*/  SHF.L.U32 R28, R28, 0x10, RZ ;  /* 0x000000101c1c7819 */ /* 0x000fe400000006ff */
[C---:B------:R-:W-:Y:S01]  /*0720*/  PRMT R22, R23.reuse, 0x7632, R22 ;  /* 0x0000763217167816 */ /* 0x040fe20000000016 */
[----:B------:R-:W-:-:S03]  /*0730*/  IMAD.U32 R23, R23, 0x10000, RZ ;  /* 0x0001000017177824 */ /* 0x000fc600078e00ff */
[----:B------:R-:W-:Y:S01]  /*0740*/  SHF.L.U32 R22, R22, 0x10, RZ ;  /* 0x0000001016167819 */ /* 0x000fe200000006ff */
[----:B------:R-:W-:Y:S06]  /*0750*/  BAR.SYNC 0x0 ;  /* 0x0000000000007b1d */ /* 0x000fec0000000000 */
[C---:B------:R-:W-:Y:S02]  /*0760*/  LOP3.LUT P1, RZ, R2.reuse, 0x1f, RZ, 0xc0, !PT ;  /* 0x0000001f02ff7812 */ /* 0x040fe4000782c0ff */
[----:B------:R-:W-:Y:S01]  /*0770*/  ISETP.GE.AND P2, PT, R2, 0x8, PT ;  /* 0x000000080200780c */ /* 0x000fe20003f46270 */
[----:B--2---:R-:W-:Y:S01]  /*0780*/  FMUL R29, R29, R12 ;  /* 0x0000000c1d1d7220 */ /* 0x004fe20000400000 */
[----:B------:R-:W-:Y:S01]  /*0790*/  FMUL R28, R28, R13 ;  /* 0x0000000d1c1c7220 */ /* 0x000fe20000400000 */
[----:B------:R-:W-:-:S02]  /*07a0*/  FMUL R23, R23, R14 ;  /* 0x0000000e17177220 */ /* 0x000fc40000400000 */
[----:B------:R-:W-:Y:S01]  /*07b0*/  FFMA R4, R4, R29, RZ ;  /* 0x0000001d04047223 */ /* 0x000fe200000000ff */
[----:B------:R-:W-:Y:S01]  /*07c0*/  FFMA R5, R5, R28, RZ ;  /* 0x0000001c05057223 */ /* 0x000fe200000000ff */
[----:B------:R-:W-:Y:S01]  /*07d0*/  FFMA R6, R6, R23, RZ ;  /* 0x0000001706067223 */ /* 0x000fe200000000ff */
[----:B------:R-:W-:Y:S02]  /*07e0*/  FMUL R22, R22, R15 ;  /* 0x0000000f16167220 */ /* 0x000fe40000400000 */
[----:B------:R-:W-:Y:S01]  /*07f0*/  FADD R13, R4, R5 ;  /* 0x00000005040d7221 */ /* 0x000fe20000000000 */
[C---:B-1----:R-:W-:Y:S02]  /*0800*/  PRMT R4, R24.reuse, 0x7632, R4 ;  /* 0x0000763218047816 */ /* 0x042fe40000000004 */
[----:B------:R-:W-:Y:S01]  /*0810*/  SHF.L.U32 R5, R24, 0x10, RZ ;  /* 0x0000001018057819 */ /* 0x000fe200000006ff */
[----:B------:R-:W-:Y:S01]  /*0820*/  FADD R12, R6, R13 ;  /* 0x0000000d060c7221 */ /* 0x000fe20000000000 */
[----:B------:R-:W-:Y:S01]  /*0830*/  FFMA R7, R7, R22, RZ ;  /* 0x0000001607077223 */ /* 0x000fe200000000ff */
[----:B------:R-:W-:-:S02]  /*0840*/  IMAD.U32 R6, R4, 0x10000, RZ ;  /* 0x0001000004067824 */ /* 0x000fc400078e00ff */
[----:B---3--:R-:W-:Y:S01]  /*0850*/  FMUL R5, R5, R16 ;  /* 0x0000001005057220 */ /* 0x008fe20000400000 */
[----:B------:R-:W-:Y:S01]  /*0860*/  PRMT R4, R25, 0x7632, R4 ;  /* 0x0000763219047816 */ /* 0x000fe20000000004 */
[----:B------:R-:W-:Y:S01]  /*0870*/  FADD R12, R7, R12 ;  /* 0x0000000c070c7221 */ /* 0x000fe20000000000 */
[----:B------:R-:W-:Y:S01]  /*0880*/  SHF.L.U32 R25, R25, 0x10, RZ ;  /* 0x0000001019197819 */ /* 0x000fe200000006ff */
[----:B------:R-:W-:Y:S01]  /*0890*/  FMUL R6, R6, R17 ;  /* 0x0000001106067220 */ /* 0x000fe20000400000 */
[----:B------:R-:W-:Y:S01]  /*08a0*/  FFMA R5, R8, R5, RZ ;  /* 0x0000000508057223 */ /* 0x000fe200000000ff */
[----:B------:R-:W-:Y:S02]  /*08b0*/  SHF.L.U32 R4, R4, 0x10, RZ ;  /* 0x0000001004047819 */ /* 0x000fe400000006ff */
[----:B------:R-:W-:Y:S01]  /*08c0*/  FMUL R25, R25, R18 ;  /* 0x0000001219197220 */ /* 0x000fe20000400000 */
[----:B------:R-:W-:Y:S01]  /*08d0*/  FFMA R6, R9, R6, RZ ;  /* 0x0000000609067223 */ /* 0x000fe200000000ff */
[----:B------:R-:W-:Y:S01]  /*08e0*/  FADD R5, R5, R12 ;  /* 0x0000000c05057221 */ /* 0x000fe20000000000 */
[----:B------:R-:W-:Y:S01]  /*08f0*/  FMUL R4, R4, R19 ;  /* 0x0000001304047220 */ /* 0x000fe20000400000 */
[----:B------:R-:W-:-:S02]  /*0900*/  FFMA R10, R10, R25, RZ ;  /* 0x000000190a0a7223 */ /* 0x000fc400000000ff */
[----:B------:R-:W-:Y:S01]  /*0910*/  FADD R5, R6, R5 ;  /* 0x0000000506057221 */ /* 0x000fe20000000000 */
[----:B------:R-:W-:-:S03]  /*0920*/  FFMA R4, R11, R4, RZ ;  /* 0x000000040b047223 */ /* 0x000fc600000000ff */
[----:B------:R-:W-:-:S04]  /*0930*/  FADD R5, R10, R5 ;  /* 0x000000050a057221 */ /* 0x000fc80000000000 */
[----:B------:R-:W-:-:S05]  /*0940*/  FADD R4, R4, R5 ;  /* 0x0000000504047221 */ /* 0x000fca0000000000 */
[----:B------:R-:W-:-:S05]  /*0950*/  FSEL R4, R4, RZ, !P0 ;  /* 0x000000ff04047208 */ /* 0x000fca0004000000 */
[----:B------:R-:W0:Y:S02]  /*0960*/  SHFL.BFLY PT, R5, R4, 0x10, 0x1f ;  /* 0x0e001f0004057f89 */ /* 0x000e2400000e0000 */
[----:B0-----:R-:W-:-:S05]  /*0970*/  FADD R5, R4, R5 ;  /* 0x0000000504057221 */ /* 0x001fca0000000000 */
[----:B------:R-:W0:Y:S02]  /*0980*/  SHFL.BFLY PT, R6, R5, 0x8, 0x1f ;  /* 0x0d001f0005067f89 */ /* 0x000e2400000e0000 */
[----:B0-----:R-:W-:-:S05]  /*0990*/  FADD R6, R5, R6 ;  /* 0x0000000605067221 */ /* 0x001fca0000000000 */
[----:B------:R-:W0:Y:S02]  /*09a0*/  SHFL.BFLY PT, R7, R6, 0x4, 0x1f ;  /* 0x0c801f0006077f89 */ /* 0x000e2400000e0000 */
[----:B0-----:R-:W-:-:S05]  /*09b0*/  FADD R7, R6, R7 ;  /* 0x0000000706077221 */ /* 0x001fca0000000000 */
[----:B------:R-:W0:Y:S02]  /*09c0*/  SHFL.BFLY PT, R8, R7, 0x2, 0x1f ;  /* 0x0c401f0007087f89 */ /* 0x000e2400000e0000 */
[----:B0-----:R-:W-:-:S05]  /*09d0*/  FADD R8, R7, R8 ;  /* 0x0000000807087221 */ /* 0x001fca0000000000 */
[----:B------:R-:W0:Y:S01]  /*09e0*/  SHFL.BFLY PT, R9, R8, 0x1, 0x1f ;  /* 0x0c201f0008097f89 */ /* 0x000e2200000e0000 */
[----:B------:R-:W-:-:S04]  /*09f0*/  SHF.R.U32.HI R10, RZ, 0x3, R2 ;  /* 0x00000003ff0a7819 */ /* 0x000fc80000011602 */
[----:B------:R-:W-:Y:S01]  /*0a00*/  LOP3.LUT R10, R10, 0x1c, RZ, 0xc0, !PT ;  /* 0x0000001c0a0a7812 */ /* 0x000fe200078ec0ff */
[----:B0-----:R-:W-:-:S05]  /*0a10*/  FADD R9, R8, R9 ;  /* 0x0000000908097221 */ /* 0x001fca0000000000 */
[----:B------:R-:W-:Y:S04]  /*0a20*/  @!P1 STS [R10], R9 ;  /* 0x000000090a009388 */ /* 0x000fe80000000800 */
[----:B------:R-:W-:Y:S06]  /*0a30*/  BAR.SYNC 0x0 ;  /* 0x0000000000007b1d */ /* 0x000fec0000000000 */
[----:B------:R-:W0:Y:S04]  /*0a40*/  @!P2 LDS R20, [R2.X4] ;  /* 0x000000000214a984 */ /* 0x000e280000004800 */
[----:B0-----:R-:W0:Y:S02]  /*0a50*/  SHFL.BFLY PT, R5, R20, 0x4, 0x1f ;  /* 0x0c801f0014057f89 */ /* 0x001e2400000e0000 */
[----:B0-----:R-:W-:-:S05]  /*0a60*/  FADD R5, R20, R5 ;  /* 0x0000000514057221 */ /* 0x001fca0000000000 */
[----:B------:R-:W0:Y:S01]  /*0a70*/  SHFL.BFLY PT, R4, R5, 0x2, 0x1f ;  /* 0x0c401f0005047f89 */ /* 0x000e2200000e0000 */
[----:B------:R-:W-:Y:S01]  /*0a80*/  LOP3.LUT P1, RZ, R2, 0x7, RZ, 0xc0, !PT ;  /* 0x0000000702ff7812 */ /* 0x000fe2000782c0ff */
[----:B0-----:R-:W-:-:S05]  /*0a90*/  FADD R4, R5, R4 ;  /* 0x0000000405047221 */ /* 0x001fca0000000000 */
[----:B------:R-:W0:Y:S01]  /*0aa0*/  SHFL.BFLY PT, R7, R4, 0x1, 0x1f ;  /* 0x0c201f0004077f89 */ /* 0x000e2200000e0000 */
[----:B------:R-:W-:Y:S01]  /*0ab0*/  ISETP.LT.AND P1, PT, R2, 0x8, !P1 ;  /* 0x000000080200780c */ /* 0x000fe20004f21270 */
[----:B0-----:R-:W-:-:S12]  /*0ac0*/  FADD R7, R4, R7 ;  /* 0x0000000704077221 */ /* 0x001fd80000000000 */
[----:B------:R-:W-:Y:S04]  /*0ad0*/  @P1 STS [R2.X4], R7 ;  /* 0x0000000702001388 */ /* 0x000fe80000004800 */
[----:B------:R-:W-:Y:S06]  /*0ae0*/  BAR.SYNC 0x0 ;  /* 0x0000000000007b1d */ /* 0x000fec0000000000 */
[----:B------:R-:W0:Y:S04]  /*0af0*/  LDS R6, [RZ] ;  /* 0x00000000ff067984 */ /* 0x000e280000000800 */
[----:B------:R-:W-:Y:S06]  /*0b00*/  BAR.SYNC 0x0 ;  /* 0x0000000000007b1d */ /* 0x000fec0000000000 */
[----:B------:R-:W-:Y:S01]  /*0b10*/  ISETP.EQ.AND P0, PT, R21, RZ, !P0 ;  /* 0x000000ff1500720c */ /* 0x000fe20004702270 */
[----:B0-----:R-:W-:Y:S04]  /*0b20*/  STS [RZ], R6 ;  /* 0x00000006ff007388 */ /* 0x001fe80000000800 */
[----:B------:R-:W-:Y:S08]  /*0b30*/  BAR.SYNC 0x0 ;  /* 0x0000000000007b1d */ /* 0x000ff00000000000 */
[----:B------:R-:W-:Y:S05]  /*0b40*/  @!P0 EXIT ;  /* 0x000000000000894d */ /* 0x000fea0003800000 */
[----:B------:R-:W0:Y:S01]  /*0b50*/  LDS R5, [RZ] ;  /* 0x00000000ff057984 */ /* 0x000e220000000800 */
[----:B------:R-:W-:-:S05]  /*0b60*/  IMAD.WIDE R2, R0, R3, c[0x0][0x178] ;  /* 0x00005e0000027625 */ /* 0x000fca00078e0203 */
[----:B0-----:R-:W-:Y:S01]  /*0b70*/  STG.E [R2.64], R5 ;  /* 0x0000000502007986 */ /* 0x001fe2000c101904 */
[----:B------:R-:W-:Y:S05]  /*0b80*/  EXIT ;  /* 0x000000000000794d */ /* 0x000fea0003800000 */
.L_x_0:
[----:B------:R-:W-:-:S00]  /*0b90*/  BRA `(.L_x_0) ;  /* 0xfffffff000007947 */ /* 0x000fc0000383ffff */
[----:B------:R-:W-:-:S00]  /*0ba0*/  NOP ;  /* 0x0000000000007918 */ /* 0x000fc00000000000 */
        /* <DEDUP_REMOVED lines=13> */
.L_x_1:


//--------------------- .nv.shared.triton__0d1d2d3d4de5de --------------------------
	.section	.nv.shared.triton__0d1d2d3d4de5de,"aw",@nobits
	.align	16
